//
// Generated by NVIDIA NVVM Compiler
//
// Compiler Build ID: CL-36424714
// Cuda compilation tools, release 13.0, V13.0.88
// Based on NVVM 20.0.0
//

.version 9.0
.target sm_100
.address_size 64

	// .globl	_Z26filtro_mediana_kernel_v4_0PhS_iiif
.extern .shared .align 16 .b8 sharedMem[];

.visible .entry _Z26filtro_mediana_kernel_v4_0PhS_iiif(
	.param .u64 .ptr .align 1 _Z26filtro_mediana_kernel_v4_0PhS_iiif_param_0,
	.param .u64 .ptr .align 1 _Z26filtro_mediana_kernel_v4_0PhS_iiif_param_1,
	.param .u32 _Z26filtro_mediana_kernel_v4_0PhS_iiif_param_2,
	.param .u32 _Z26filtro_mediana_kernel_v4_0PhS_iiif_param_3,
	.param .u32 _Z26filtro_mediana_kernel_v4_0PhS_iiif_param_4,
	.param .f32 _Z26filtro_mediana_kernel_v4_0PhS_iiif_param_5
)
{
	.local .align 16 .b8 	__local_depot0[256];
	.reg .b64 	%SP;
	.reg .b64 	%SPL;
	.reg .pred 	%p<104>;
	.reg .b16 	%rs<55>;
	.reg .b32 	%r<140>;
	.reg .b64 	%rd<34>;

	mov.u64 	%SPL, __local_depot0;
	ld.param.u64 	%rd6, [_Z26filtro_mediana_kernel_v4_0PhS_iiif_param_0];
	ld.param.u32 	%r71, [_Z26filtro_mediana_kernel_v4_0PhS_iiif_param_2];
	ld.param.u32 	%r74, [_Z26filtro_mediana_kernel_v4_0PhS_iiif_param_3];
	ld.param.u32 	%r73, [_Z26filtro_mediana_kernel_v4_0PhS_iiif_param_4];
	cvta.to.global.u64 	%rd1, %rd6;
	add.u64 	%rd2, %SPL, 0;
	mov.u32 	%r75, %ctaid.x;
	mov.u32 	%r1, %ntid.x;
	mul.lo.s32 	%r2, %r75, %r1;
	mov.u32 	%r3, %tid.x;
	add.s32 	%r4, %r2, %r3;
	mov.u32 	%r76, %ctaid.y;
	mov.u32 	%r5, %ntid.y;
	mul.lo.s32 	%r6, %r76, %r5;
	mov.u32 	%r7, %tid.y;
	add.s32 	%r77, %r6, %r7;
	setp.ge.s32 	%p3, %r4, %r71;
	setp.ge.s32 	%p4, %r77, %r74;
	or.pred  	%p5, %p3, %p4;
	@%p5 bra 	$L__BB0_63;
	shr.u32 	%r79, %r73, 31;
	add.s32 	%r80, %r73, %r79;
	shr.s32 	%r9, %r80, 1;
	neg.s32 	%r124, %r9;
	mad.lo.s32 	%r81, %r7, %r1, %r3;
	mad.lo.s32 	%r10, %r71, %r77, %r4;
	cvt.s64.s32 	%rd8, %r10;
	add.s64 	%rd9, %rd1, %rd8;
	ld.global.u8 	%rs24, [%rd9];
	mov.u32 	%r82, sharedMem;
	add.s32 	%r83, %r82, %r81;
	st.shared.u8 	[%r83], %rs24;
	bar.sync 	0;
	mul.lo.s32 	%r11, %r1, %r5;
	mul.lo.s32 	%r84, %r73, %r81;
	mul.lo.s32 	%r12, %r84, %r73;
	setp.lt.s32 	%p6, %r73, -1;
	mov.b32 	%r131, 0;
	@%p6 bra 	$L__BB0_51;
	add.s32 	%r14, %r2, %r1;
	add.s32 	%r15, %r6, %r5;
	abs.s32 	%r16, %r9;
	add.s32 	%r17, %r9, %r16;
	sub.s32 	%r18, %r4, %r9;
	sub.s32 	%r19, 1, %r9;
	add.s32 	%r20, %r19, %r4;
	setp.ge.s32 	%p7, %r20, %r2;
	setp.lt.u32 	%p8, %r20, %r14;
	and.pred  	%p1, %p7, %p8;
	add.s32 	%r21, %r20, 1;
	setp.ge.s32 	%p9, %r21, %r2;
	setp.lt.u32 	%p10, %r21, %r14;
	and.pred  	%p2, %p9, %p10;
	mov.b32 	%r125, 0;
	cvt.s64.s32 	%rd12, %r4;
	mov.u32 	%r131, %r125;
$L__BB0_3:
	neg.s32 	%r126, %r9;
	and.b32  	%r87, %r17, 3;
	setp.eq.s32 	%p11, %r87, 3;
	add.s32 	%r25, %r124, %r77;
	mul.lo.s32 	%r26, %r25, %r71;
	add.s32 	%r88, %r124, %r7;
	mad.lo.s32 	%r27, %r88, %r1, %r3;
	@%p11 bra 	$L__BB0_25;
	setp.lt.s32 	%p12, %r25, %r74;
	setp.lt.s32 	%p13, %r18, %r71;
	or.b32  	%r89, %r18, %r25;
	setp.gt.s32 	%p14, %r89, -1;
	and.pred  	%p15, %p13, %p12;
	and.pred  	%p16, %p15, %p14;
	sub.s32 	%r90, %r27, %r9;
	mov.u32 	%r91, sharedMem;
	add.s32 	%r28, %r91, %r90;
	add.s32 	%r92, %r12, %r11;
	add.s32 	%r93, %r91, %r92;
	add.s32 	%r29, %r93, %r125;
	@%p16 bra 	$L__BB0_6;
	mov.b16 	%rs25, 0;
	st.shared.u8 	[%r29], %rs25;
	bra.uni 	$L__BB0_10;
$L__BB0_6:
	setp.lt.u32 	%p17, %r25, %r15;
	setp.ge.s32 	%p18, %r25, %r6;
	setp.ge.s32 	%p19, %r18, %r2;
	setp.lt.u32 	%p20, %r18, %r14;
	and.pred  	%p21, %p19, %p18;
	and.pred  	%p22, %p21, %p20;
	and.pred  	%p23, %p22, %p17;
	@%p23 bra 	$L__BB0_8;
	add.s32 	%r94, %r18, %r26;
	cvt.s64.s32 	%rd10, %r94;
	add.s64 	%rd11, %rd1, %rd10;
	ld.global.u8 	%rs48, [%rd11];
	bra.uni 	$L__BB0_9;
$L__BB0_8:
	ld.shared.u8 	%rs48, [%r28];
$L__BB0_9:
	st.shared.u8 	[%r29], %rs48;
$L__BB0_10:
	and.b32  	%r95, %r17, 3;
	setp.eq.s32 	%p24, %r95, 0;
	add.s32 	%r131, %r125, 1;
	mov.u32 	%r126, %r19;
	@%p24 bra 	$L__BB0_25;
	setp.lt.s32 	%p25, %r25, %r74;
	setp.lt.s32 	%p26, %r20, %r71;
	or.b32  	%r96, %r20, %r25;
	setp.gt.s32 	%p27, %r96, -1;
	and.pred  	%p28, %p26, %p25;
	and.pred  	%p29, %p28, %p27;
	neg.s32 	%r97, %r9;
	cvt.s64.s32 	%rd13, %r97;
	cvt.s64.s32 	%rd14, %r26;
	add.s64 	%rd15, %rd13, %rd12;
	add.s64 	%rd16, %rd15, %rd14;
	add.s64 	%rd3, %rd1, %rd16;
	@%p29 bra 	$L__BB0_13;
	mov.b16 	%rs26, 0;
	st.shared.u8 	[%r29+1], %rs26;
	bra.uni 	$L__BB0_17;
$L__BB0_13:
	setp.lt.u32 	%p30, %r25, %r15;
	setp.ge.s32 	%p31, %r25, %r6;
	and.pred  	%p32, %p1, %p31;
	and.pred  	%p33, %p32, %p30;
	@%p33 bra 	$L__BB0_15;
	ld.global.u8 	%rs49, [%rd3+1];
	bra.uni 	$L__BB0_16;
$L__BB0_15:
	ld.shared.u8 	%rs49, [%r28+1];
$L__BB0_16:
	st.shared.u8 	[%r29+1], %rs49;
$L__BB0_17:
	sub.s32 	%r126, 2, %r9;
	and.b32  	%r98, %r17, 3;
	setp.eq.s32 	%p34, %r98, 1;
	add.s32 	%r131, %r125, 2;
	@%p34 bra 	$L__BB0_25;
	setp.lt.s32 	%p36, %r21, %r71;
	or.b32  	%r99, %r21, %r25;
	setp.gt.s32 	%p37, %r99, -1;
	and.pred  	%p38, %p36, %p25;
	and.pred  	%p39, %p38, %p37;
	@%p39 bra 	$L__BB0_20;
	mov.b16 	%rs27, 0;
	st.shared.u8 	[%r29+2], %rs27;
	bra.uni 	$L__BB0_24;
$L__BB0_20:
	setp.lt.u32 	%p40, %r25, %r15;
	setp.ge.s32 	%p41, %r25, %r6;
	and.pred  	%p42, %p2, %p41;
	and.pred  	%p43, %p42, %p40;
	@%p43 bra 	$L__BB0_22;
	ld.global.u8 	%rs50, [%rd3+2];
	bra.uni 	$L__BB0_23;
$L__BB0_22:
	ld.shared.u8 	%rs50, [%r28+2];
$L__BB0_23:
	st.shared.u8 	[%r29+2], %rs50;
$L__BB0_24:
	sub.s32 	%r126, 3, %r9;
	add.s32 	%r131, %r125, 3;
$L__BB0_25:
	setp.lt.u32 	%p44, %r17, 3;
	@%p44 bra 	$L__BB0_50;
$L__BB0_26:
	setp.ge.s32 	%p45, %r25, %r74;
	add.s32 	%r40, %r126, %r4;
	or.b32  	%r100, %r40, %r25;
	setp.lt.s32 	%p46, %r100, 0;
	setp.ge.s32 	%p47, %r40, %r71;
	or.pred  	%p48, %p47, %p45;
	add.s32 	%r101, %r27, %r126;
	mov.u32 	%r102, sharedMem;
	add.s32 	%r41, %r102, %r101;
	add.s32 	%r103, %r40, %r26;
	cvt.s64.s32 	%rd17, %r103;
	add.s64 	%rd4, %rd1, %rd17;
	add.s32 	%r104, %r12, %r11;
	add.s32 	%r105, %r102, %r104;
	add.s32 	%r42, %r105, %r131;
	or.pred  	%p49, %p48, %p46;
	@%p49 bra 	$L__BB0_30;
	setp.ge.u32 	%p50, %r25, %r15;
	setp.lt.s32 	%p51, %r25, %r6;
	setp.lt.s32 	%p52, %r40, %r2;
	setp.ge.u32 	%p53, %r40, %r14;
	or.pred  	%p54, %p52, %p51;
	or.pred  	%p55, %p54, %p53;
	or.pred  	%p56, %p55, %p50;
	@%p56 bra 	$L__BB0_29;
	ld.shared.u8 	%rs10, [%r41];
	st.shared.u8 	[%r42], %rs10;
	bra.uni 	$L__BB0_31;
$L__BB0_29:
	ld.global.u8 	%rs11, [%rd4];
	st.shared.u8 	[%r42], %rs11;
	bra.uni 	$L__BB0_31;
$L__BB0_30:
	mov.b16 	%rs28, 0;
	st.shared.u8 	[%r42], %rs28;
$L__BB0_31:
	setp.lt.s32 	%p57, %r25, %r74;
	add.s32 	%r43, %r40, 1;
	or.b32  	%r106, %r43, %r25;
	setp.gt.s32 	%p58, %r106, -1;
	setp.lt.s32 	%p59, %r43, %r71;
	and.pred  	%p60, %p59, %p57;
	and.pred  	%p61, %p60, %p58;
	@%p61 bra 	$L__BB0_33;
	mov.b16 	%rs29, 0;
	st.shared.u8 	[%r42+1], %rs29;
	bra.uni 	$L__BB0_37;
$L__BB0_33:
	setp.lt.u32 	%p62, %r25, %r15;
	setp.ge.s32 	%p63, %r25, %r6;
	setp.ge.s32 	%p64, %r43, %r2;
	setp.lt.u32 	%p65, %r43, %r14;
	and.pred  	%p66, %p64, %p63;
	and.pred  	%p67, %p66, %p65;
	and.pred  	%p68, %p67, %p62;
	@%p68 bra 	$L__BB0_35;
	ld.global.u8 	%rs51, [%rd4+1];
	bra.uni 	$L__BB0_36;
$L__BB0_35:
	ld.shared.u8 	%rs51, [%r41+1];
$L__BB0_36:
	st.shared.u8 	[%r42+1], %rs51;
$L__BB0_37:
	setp.lt.s32 	%p69, %r25, %r74;
	add.s32 	%r44, %r40, 2;
	or.b32  	%r107, %r44, %r25;
	setp.gt.s32 	%p70, %r107, -1;
	setp.lt.s32 	%p71, %r44, %r71;
	and.pred  	%p72, %p71, %p69;
	and.pred  	%p73, %p72, %p70;
	@%p73 bra 	$L__BB0_39;
	mov.b16 	%rs30, 0;
	st.shared.u8 	[%r42+2], %rs30;
	bra.uni 	$L__BB0_43;
$L__BB0_39:
	setp.lt.u32 	%p74, %r25, %r15;
	setp.ge.s32 	%p75, %r25, %r6;
	setp.ge.s32 	%p76, %r44, %r2;
	setp.lt.u32 	%p77, %r44, %r14;
	and.pred  	%p78, %p76, %p75;
	and.pred  	%p79, %p78, %p77;
	and.pred  	%p80, %p79, %p74;
	@%p80 bra 	$L__BB0_41;
	ld.global.u8 	%rs52, [%rd4+2];
	bra.uni 	$L__BB0_42;
$L__BB0_41:
	ld.shared.u8 	%rs52, [%r41+2];
$L__BB0_42:
	st.shared.u8 	[%r42+2], %rs52;
$L__BB0_43:
	setp.lt.s32 	%p81, %r25, %r74;
	add.s32 	%r45, %r40, 3;
	or.b32  	%r108, %r45, %r25;
	setp.gt.s32 	%p82, %r108, -1;
	setp.lt.s32 	%p83, %r45, %r71;
	and.pred  	%p84, %p83, %p81;
	and.pred  	%p85, %p84, %p82;
	@%p85 bra 	$L__BB0_45;
	mov.b16 	%rs31, 0;
	st.shared.u8 	[%r42+3], %rs31;
	bra.uni 	$L__BB0_49;
$L__BB0_45:
	setp.lt.u32 	%p86, %r25, %r15;
	setp.ge.s32 	%p87, %r25, %r6;
	setp.ge.s32 	%p88, %r45, %r2;
	setp.lt.u32 	%p89, %r45, %r14;
	and.pred  	%p90, %p88, %p87;
	and.pred  	%p91, %p90, %p89;
	and.pred  	%p92, %p91, %p86;
	@%p92 bra 	$L__BB0_47;
	ld.global.u8 	%rs53, [%rd4+3];
	bra.uni 	$L__BB0_48;
$L__BB0_47:
	ld.shared.u8 	%rs53, [%r41+3];
$L__BB0_48:
	st.shared.u8 	[%r42+3], %rs53;
$L__BB0_49:
	add.s32 	%r131, %r131, 4;
	add.s32 	%r47, %r126, 4;
	add.s32 	%r109, %r126, 3;
	setp.ne.s32 	%p93, %r109, %r16;
	mov.u32 	%r126, %r47;
	@%p93 bra 	$L__BB0_26;
$L__BB0_50:
	add.s32 	%r49, %r124, 1;
	setp.ne.s32 	%p94, %r124, %r16;
	mov.u32 	%r124, %r49;
	mov.u32 	%r125, %r131;
	@%p94 bra 	$L__BB0_3;
$L__BB0_51:
	mov.b32 	%r110, 0;
	st.local.v4.b32 	[%rd2], {%r110, %r110, %r110, %r110};
	st.local.v4.b32 	[%rd2+16], {%r110, %r110, %r110, %r110};
	st.local.v4.b32 	[%rd2+32], {%r110, %r110, %r110, %r110};
	st.local.v4.b32 	[%rd2+48], {%r110, %r110, %r110, %r110};
	st.local.v4.b32 	[%rd2+64], {%r110, %r110, %r110, %r110};
	st.local.v4.b32 	[%rd2+80], {%r110, %r110, %r110, %r110};
	st.local.v4.b32 	[%rd2+96], {%r110, %r110, %r110, %r110};
	st.local.v4.b32 	[%rd2+112], {%r110, %r110, %r110, %r110};
	st.local.v4.b32 	[%rd2+128], {%r110, %r110, %r110, %r110};
	st.local.v4.b32 	[%rd2+144], {%r110, %r110, %r110, %r110};
	st.local.v4.b32 	[%rd2+160], {%r110, %r110, %r110, %r110};
	st.local.v4.b32 	[%rd2+176], {%r110, %r110, %r110, %r110};
	st.local.v4.b32 	[%rd2+192], {%r110, %r110, %r110, %r110};
	st.local.v4.b32 	[%rd2+208], {%r110, %r110, %r110, %r110};
	st.local.v4.b32 	[%rd2+224], {%r110, %r110, %r110, %r110};
	st.local.v4.b32 	[%rd2+240], {%r110, %r110, %r110, %r110};
	setp.lt.s32 	%p95, %r131, 1;
	@%p95 bra 	$L__BB0_58;
	and.b32  	%r51, %r131, 3;
	setp.lt.u32 	%p96, %r131, 4;
	mov.b32 	%r133, 0;
	@%p96 bra 	$L__BB0_55;
	and.b32  	%r133, %r131, 2147483644;
	neg.s32 	%r137, %r133;
	add.s32 	%r112, %r12, %r11;
	mov.u32 	%r113, sharedMem;
	add.s32 	%r114, %r112, %r113;
	add.s32 	%r136, %r114, 3;
$L__BB0_54:
	ld.shared.u8 	%rd18, [%r136+-3];
	add.s64 	%rd19, %rd2, %rd18;
	ld.local.u8 	%rs32, [%rd19];
	add.s16 	%rs33, %rs32, 1;
	st.local.u8 	[%rd19], %rs33;
	ld.shared.u8 	%rd20, [%r136+-2];
	add.s64 	%rd21, %rd2, %rd20;
	ld.local.u8 	%rs34, [%rd21];
	add.s16 	%rs35, %rs34, 1;
	st.local.u8 	[%rd21], %rs35;
	ld.shared.u8 	%rd22, [%r136+-1];
	add.s64 	%rd23, %rd2, %rd22;
	ld.local.u8 	%rs36, [%rd23];
	add.s16 	%rs37, %rs36, 1;
	st.local.u8 	[%rd23], %rs37;
	ld.shared.u8 	%rd24, [%r136];
	add.s64 	%rd25, %rd2, %rd24;
	ld.local.u8 	%rs38, [%rd25];
	add.s16 	%rs39, %rs38, 1;
	st.local.u8 	[%rd25], %rs39;
	add.s32 	%r137, %r137, 4;
	add.s32 	%r136, %r136, 4;
	setp.eq.s32 	%p97, %r137, 0;
	@%p97 bra 	$L__BB0_55;
	bra.uni 	$L__BB0_54;
$L__BB0_55:
	setp.eq.s32 	%p98, %r51, 0;
	@%p98 bra 	$L__BB0_58;
	add.s32 	%r115, %r133, %r12;
	add.s32 	%r116, %r115, %r11;
	mov.u32 	%r117, sharedMem;
	add.s32 	%r135, %r117, %r116;
	neg.s32 	%r134, %r51;
$L__BB0_57:
	.pragma "nounroll";
	ld.shared.u8 	%rd26, [%r135];
	add.s64 	%rd27, %rd2, %rd26;
	ld.local.u8 	%rs40, [%rd27];
	add.s16 	%rs41, %rs40, 1;
	st.local.u8 	[%rd27], %rs41;
	add.s32 	%r135, %r135, 1;
	add.s32 	%r134, %r134, 1;
	setp.ne.s32 	%p99, %r134, 0;
	@%p99 bra 	$L__BB0_57;
$L__BB0_58:
	setp.lt.s32 	%p100, %r131, -1;
	mov.b16 	%rs54, 255;
	@%p100 bra 	$L__BB0_62;
	shr.u32 	%r119, %r131, 31;
	add.s32 	%r120, %r131, %r119;
	shr.s32 	%r62, %r120, 1;
	mov.b32 	%r138, 0;
	mov.u32 	%r139, %r138;
$L__BB0_60:
	cvt.u64.u32 	%rd28, %r138;
	add.s64 	%rd29, %rd2, %rd28;
	ld.local.u8 	%rs43, [%rd29];
	cvt.u32.u16 	%r121, %rs43;
	and.b32  	%r122, %r121, 255;
	add.s32 	%r139, %r139, %r122;
	add.s32 	%r70, %r138, 1;
	setp.lt.u32 	%p101, %r138, 255;
	setp.le.s32 	%p102, %r139, %r62;
	and.pred  	%p103, %p101, %p102;
	mov.u32 	%r138, %r70;
	@%p103 bra 	$L__BB0_60;
	cvt.u16.u32 	%rs45, %r70;
	add.s16 	%rs54, %rs45, -1;
$L__BB0_62:
	ld.param.u64 	%rd33, [_Z26filtro_mediana_kernel_v4_0PhS_iiif_param_1];
	cvt.s64.s32 	%rd30, %r10;
	cvta.to.global.u64 	%rd31, %rd33;
	add.s64 	%rd32, %rd31, %rd30;
	st.global.u8 	[%rd32], %rs54;
$L__BB0_63:
	ret;

}


// ===== COMPILED SASS (sm_100) =====

	.target	sm_100

	.elftype	@"ET_EXEC"


//--------------------- .note.nv.tkinfo           --------------------------
	.section	.note.nv.tkinfo,"",@"SHT_NOTE"
	.sectionflags	@"SHF_NOTE_NV_TKINFO"
	.tkinfo
        /*0018*/ 	.word	0x00000002
        /*0030*/ 	.string	""
        /*0030*/ 	.string	"ptxas"
        /*0030*/ 	.string	"Cuda compilation tools, release 13.0, V13.0.88"
        /*0030*/ 	.string	"Build cuda_13.0.r13.0/compiler.36424714_0"
        /*0030*/ 	.string	"-arch sm_100 -m 64 "



//--------------------- .note.nv.cuinfo           --------------------------
	.section	.note.nv.cuinfo,"",@"SHT_NOTE"
	.sectionflags	@"SHF_NOTE_NV_CUINFO"
        /*0018*/ 	.short	0x0002
        /*001a*/ 	.short	0x0064
        /*001c*/ 	.short	0x0082
	.zero		2


//--------------------- .nv.info                  --------------------------
	.section	.nv.info,"",@"SHT_CUDA_INFO"
	.align	4


	//----- nvinfo : EIATTR_REGCOUNT
	.align		4
        /*0000*/ 	.byte	0x04, 0x2f
        /*0002*/ 	.short	(.L_1 - .L_0)
	.align		4
.L_0:
        /*0004*/ 	.word	index@(_Z26filtro_mediana_kernel_v4_0PhS_iiif)
        /*0008*/ 	.word	0x00000016


	//----- nvinfo : EIATTR_FRAME_SIZE
	.align		4
.L_1:
        /*000c*/ 	.byte	0x04, 0x11
        /*000e*/ 	.short	(.L_3 - .L_2)
	.align		4
.L_2:
        /*0010*/ 	.word	index@(_Z26filtro_mediana_kernel_v4_0PhS_iiif)
        /*0014*/ 	.word	0x00000100


	//----- nvinfo : EIATTR_MIN_STACK_SIZE
	.align		4
.L_3:
        /*0018*/ 	.byte	0x04, 0x12
        /*001a*/ 	.short	(.L_5 - .L_4)
	.align		4
.L_4:
        /*001c*/ 	.word	index@(_Z26filtro_mediana_kernel_v4_0PhS_iiif)
        /*0020*/ 	.word	0x00000100
.L_5:


//--------------------- .nv.compat                --------------------------
	.section	.nv.compat,"",@"SHT_CUDA_COMPAT_INFO"
	.align	4
        /*0000*/ 	.byte	0x02, 0x09, 0x00, 0x00, 0x02, 0x02, 0x01, 0x00, 0x02, 0x05, 0x05, 0x00, 0x03, 0x07, 0x01, 0x01
        /*0010*/ 	.byte	0x02, 0x03, 0x00, 0x00, 0x02, 0x06, 0x01, 0x00, 0x04, 0x0b, 0x08, 0x00, 0x09, 0x00, 0x00, 0x00
        /*0020*/ 	.byte	0x00, 0x00, 0x00, 0x00


//--------------------- .nv.info._Z26filtro_mediana_kernel_v4_0PhS_iiif --------------------------
	.section	.nv.info._Z26filtro_mediana_kernel_v4_0PhS_iiif,"",@"SHT_CUDA_INFO"
	.sectionflags	@""
	.align	4


	//----- nvinfo : EIATTR_CUDA_API_VERSION
	.align		4
        /*0000*/ 	.byte	0x04, 0x37
        /*0002*/ 	.short	(.L_7 - .L_6)
.L_6:
        /*0004*/ 	.word	0x00000082


	//----- nvinfo : EIATTR_KPARAM_INFO
	.align		4
.L_7:
        /*0008*/ 	.byte	0x04, 0x17
        /*000a*/ 	.short	(.L_9 - .L_8)
.L_8:
        /*000c*/ 	.word	0x00000000
        /*0010*/ 	.short	0x0005
        /*0012*/ 	.short	0x001c
        /*0014*/ 	.byte	0x00, 0xf0, 0x11, 0x00


	//----- nvinfo : EIATTR_KPARAM_INFO
	.align		4
.L_9:
        /*0018*/ 	.byte	0x04, 0x17
        /*001a*/ 	.short	(.L_11 - .L_10)
.L_10:
        /*001c*/ 	.word	0x00000000
        /*0020*/ 	.short	0x0004
        /*0022*/ 	.short	0x0018
        /*0024*/ 	.byte	0x00, 0xf0, 0x11, 0x00


	//----- nvinfo : EIATTR_KPARAM_INFO
	.align		4
.L_11:
        /*0028*/ 	.byte	0x04, 0x17
        /*002a*/ 	.short	(.L_13 - .L_12)
.L_12:
        /*002c*/ 	.word	0x00000000
        /*0030*/ 	.short	0x0003
        /*0032*/ 	.short	0x0014
        /*0034*/ 	.byte	0x00, 0xf0, 0x11, 0x00


	//----- nvinfo : EIATTR_KPARAM_INFO
	.align		4
.L_13:
        /*0038*/ 	.byte	0x04, 0x17
        /*003a*/ 	.short	(.L_15 - .L_14)
.L_14:
        /*003c*/ 	.word	0x00000000
        /*0040*/ 	.short	0x0002
        /*0042*/ 	.short	0x0010
        /*0044*/ 	.byte	0x00, 0xf0, 0x11, 0x00


	//----- nvinfo : EIATTR_KPARAM_INFO
	.align		4
.L_15:
        /*0048*/ 	.byte	0x04, 0x17
        /*004a*/ 	.short	(.L_17 - .L_16)
.L_16:
        /*004c*/ 	.word	0x00000000
        /*0050*/ 	.short	0x0001
        /*0052*/ 	.short	0x0008
        /*0054*/ 	.byte	0x00, 0xf5, 0x21, 0x00


	//----- nvinfo : EIATTR_KPARAM_INFO
	.align		4
.L_17:
        /*0058*/ 	.byte	0x04, 0x17
        /*005a*/ 	.short	(.L_19 - .L_18)
.L_18:
        /*005c*/ 	.word	0x00000000
        /*0060*/ 	.short	0x0000
        /*0062*/ 	.short	0x0000
        /*0064*/ 	.byte	0x00, 0xf5, 0x21, 0x00


	//----- nvinfo : EIATTR_SPARSE_MMA_MASK
	.align		4
.L_19:
        /*0068*/ 	.byte	0x03, 0x50
        /*006a*/ 	.short	0x0000


	//----- nvinfo : EIATTR_MAXREG_COUNT
	.align		4
        /*006c*/ 	.byte	0x03, 0x1b
        /*006e*/ 	.short	0x00ff


	//----- nvinfo : EIATTR_NUM_BARRIERS
	.align		4
        /*0070*/ 	.byte	0x02, 0x4c
        /*0072*/ 	.byte	0x01
	.zero		1


	//----- nvinfo : EIATTR_MERCURY_ISA_VERSION
	.align		4
        /*0074*/ 	.byte	0x03, 0x5f
        /*0076*/ 	.short	0x0101


	//----- nvinfo : EIATTR_VRC_CTA_INIT_COUNT
	.align		4
        /*0078*/ 	.byte	0x02, 0x4a
	.zero		1
	.zero		1


	//----- nvinfo : EIATTR_EXIT_INSTR_OFFSETS
	.align		4
        /*007c*/ 	.byte	0x04, 0x1c
        /*007e*/ 	.short	(.L_21 - .L_20)


	//   ....[0]....
.L_20:
        /*0080*/ 	.word	0x000000f0


	//   ....[1]....
        /*0084*/ 	.word	0x000015a0


	//----- nvinfo : EIATTR_CRS_STACK_SIZE
	.align		4
.L_21:
        /*0088*/ 	.byte	0x04, 0x1e
        /*008a*/ 	.short	(.L_23 - .L_22)
.L_22:
        /*008c*/ 	.word	0x00000000


	//----- nvinfo : EIATTR_CBANK_PARAM_SIZE
	.align		4
.L_23:
        /*0090*/ 	.byte	0x03, 0x19
        /*0092*/ 	.short	0x0020


	//----- nvinfo : EIATTR_PARAM_CBANK
	.align		4
        /*0094*/ 	.byte	0x04, 0x0a
        /*0096*/ 	.short	(.L_25 - .L_24)
	.align		4
.L_24:
        /*0098*/ 	.word	index@(.nv.constant0._Z26filtro_mediana_kernel_v4_0PhS_iiif)
        /*009c*/ 	.short	0x0380
        /*009e*/ 	.short	0x0020


	//----- nvinfo : EIATTR_SW_WAR
	.align		4
.L_25:
        /*00a0*/ 	.byte	0x04, 0x36
        /*00a2*/ 	.short	(.L_27 - .L_26)
.L_26:
        /*00a4*/ 	.word	0x00000008
.L_27:


//--------------------- .nv.callgraph             --------------------------
	.section	.nv.callgraph,"",@"SHT_CUDA_CALLGRAPH"
	.align	4
	.sectionentsize	8
	.align		4
        /*0000*/ 	.word	0x00000000
	.align		4
        /*0004*/ 	.word	0xffffffff
	.align		4
        /*0008*/ 	.word	0x00000000
	.align		4
        /*000c*/ 	.word	0xfffffffe
	.align		4
        /*0010*/ 	.word	0x00000000
	.align		4
        /*0014*/ 	.word	0xfffffffd
	.align		4
        /*0018*/ 	.word	0x00000000
	.align		4
        /*001c*/ 	.word	0xfffffffc


//--------------------- .text._Z26filtro_mediana_kernel_v4_0PhS_iiif --------------------------
	.section	.text._Z26filtro_mediana_kernel_v4_0PhS_iiif,"ax",@progbits
	.align	128
        .global         _Z26filtro_mediana_kernel_v4_0PhS_iiif
        .type           _Z26filtro_mediana_kernel_v4_0PhS_iiif,@function
        .size           _Z26filtro_mediana_kernel_v4_0PhS_iiif,(.L_x_46 - _Z26filtro_mediana_kernel_v4_0PhS_iiif)
        .other          _Z26filtro_mediana_kernel_v4_0PhS_iiif,@"STO_CUDA_ENTRY STV_DEFAULT"
_Z26filtro_mediana_kernel_v4_0PhS_iiif:
.text._Z26filtro_mediana_kernel_v4_0PhS_iiif:
[----:B------:R-:W0:Y:S01]  /*0000*/  LDC R1, c[0x0][0x37c] ;  /* 0x0000df00ff017b82 */ /* 0x000e220000000800 */
[----:B------:R-:W1:Y:S07]  /*0010*/  S2R R5, SR_TID.Y ;  /* 0x0000000000057919 */ /* 0x000e6e0000002200 */
[----:B------:R-:W2:Y:S01]  /*0020*/  S2UR UR7, SR_CTAID.Y ;  /* 0x00000000000779c3 */ /* 0x000ea20000002600 */
[----:B------:R-:W3:Y:S01]  /*0030*/  LDCU UR14, c[0x0][0x360] ;  /* 0x00006c00ff0e77ac */ /* 0x000ee20008000800 */
[----:B0-----:R-:W-:Y:S01]  /*0040*/  VIADD R1, R1, 0xffffff00 ;  /* 0xffffff0001017836 */ /* 0x001fe20000000000 */
[----:B------:R-:W0:Y:S01]  /*0050*/  S2R R0, SR_TID.X ;  /* 0x0000000000007919 */ /* 0x000e220000002100 */
[----:B------:R-:W2:Y:S04]  /*0060*/  LDCU UR8, c[0x0][0x364] ;  /* 0x00006c80ff0877ac */ /* 0x000ea80008000800 */
[----:B------:R-:W3:Y:S01]  /*0070*/  S2UR UR6, SR_CTAID.X ;  /* 0x00000000000679c3 */ /* 0x000ee20000002500 */
[----:B------:R-:W4:Y:S01]  /*0080*/  LDCU.64 UR4, c[0x0][0x390] ;  /* 0x00007200ff0477ac */ /* 0x000f220008000a00 */
[----:B--2---:R-:W-:-:S06]  /*0090*/  UIMAD UR7, UR7, UR8, URZ ;  /* 0x00000008070772a4 */ /* 0x004fcc000f8e02ff */
[----:B-1----:R-:W-:Y:S01]  /*00a0*/  VIADD R2, R5, UR7 ;  /* 0x0000000705027c36 */ /* 0x002fe20008000000 */
[----:B---3--:R-:W-:-:S04]  /*00b0*/  UIMAD UR6, UR6, UR14, URZ ;  /* 0x0000000e060672a4 */ /* 0x008fc8000f8e02ff */
[----:B----4-:R-:W-:Y:S02]  /*00c0*/  ISETP.GE.AND P0, PT, R2, UR5, PT ;  /* 0x0000000502007c0c */ /* 0x010fe4000bf06270 */
[----:B0-----:R-:W-:-:S05]  /*00d0*/  VIADD R3, R0, UR6 ;  /* 0x0000000600037c36 */ /* 0x001fca0008000000 */
[----:B------:R-:W-:-:S13]  /*00e0*/  ISETP.GE.OR P0, PT, R3, UR4, P0 ;  /* 0x0000000403007c0c */ /* 0x000fda0008706670 */
[----:B------:R-:W-:Y:S05]  /*00f0*/  @P0 EXIT ;  /* 0x000000000000094d */ /* 0x000fea0003800000 */
[----:B------:R-:W0:Y:S01]  /*0100*/  LDCU.64 UR10, c[0x0][0x380] ;  /* 0x00007000ff0a77ac */ /* 0x000e220008000a00 */
[----:B------:R-:W-:Y:S01]  /*0110*/  IMAD R2, R2, UR4, R3 ;  /* 0x0000000402027c24 */ /* 0x000fe2000f8e0203 */
[----:B------:R-:W1:Y:S01]  /*0120*/  LDC R8, c[0x0][0x398] ;  /* 0x0000e600ff087b82 */ /* 0x000e620000000800 */
[----:B------:R-:W2:Y:S03]  /*0130*/  LDCU.64 UR12, c[0x0][0x358] ;  /* 0x00006b00ff0c77ac */ /* 0x000ea60008000a00 */
[----:B0-----:R-:W-:-:S04]  /*0140*/  IADD3 R6, P0, PT, R2, UR10, RZ ;  /* 0x0000000a02067c10 */ /* 0x001fc8000ff1e0ff */
[----:B------:R-:W-:-:S05]  /*0150*/  LEA.HI.X.SX32 R7, R2, UR11, 0x1, P0 ;  /* 0x0000000b02077c11 */ /* 0x000fca00080f0eff */
[----:B--2---:R-:W2:Y:S01]  /*0160*/  LDG.E.U8 R6, desc[UR12][R6.64] ;  /* 0x0000000c06067981 */ /* 0x004ea2000c1e1100 */
[----:B------:R-:W0:Y:S01]  /*0170*/  S2UR UR5, SR_CgaCtaId ;  /* 0x00000000000579c3 */ /* 0x000e220000008800 */
[----:B------:R-:W-:Y:S01]  /*0180*/  UMOV UR4, 0x400 ;  /* 0x0000040000047882 */ /* 0x000fe20000000000 */
[----:B-1----:R-:W-:Y:S01]  /*0190*/  ISETP.GE.AND P0, PT, R8, -0x1, PT ;  /* 0xffffffff0800780c */ /* 0x002fe20003f06270 */
[----:B------:R-:W-:Y:S01]  /*01a0*/  IMAD R5, R5, UR14, R0 ;  /* 0x0000000e05057c24 */ /* 0x000fe2000f8e0200 */
[----:B------:R-:W-:-:S03]  /*01b0*/  UIMAD UR10, UR14, UR8, URZ ;  /* 0x000000080e0a72a4 */ /* 0x000fc6000f8e02ff */
[-C--:B------:R-:W-:Y:S01]  /*01c0*/  IMAD R4, R5, R8.reuse, RZ ;  /* 0x0000000805047224 */ /* 0x080fe200078e02ff */
[----:B------:R-:W-:Y:S01]  /*01d0*/  LEA.HI R8, R8, R8, RZ, 0x1 ;  /* 0x0000000808087211 */ /* 0x000fe200078f08ff */
[----:B0-----:R-:W-:-:S09]  /*01e0*/  ULEA UR4, UR5, UR4, 0x18 ;  /* 0x0000000405047291 */ /* 0x001fd2000f8ec0ff */
[----:B--2---:R0:W-:Y:S01]  /*01f0*/  STS.U8 [R5+UR4], R6 ;  /* 0x0000000605007988 */ /* 0x0041e20008000004 */
[----:B------:R-:W-:Y:S01]  /*0200*/  UMOV UR4, URZ ;  /* 0x000000ff00047c82 */ /* 0x000fe20008000000 */
[----:B------:R-:W-:Y:S06]  /*0210*/  BAR.SYNC.DEFER_BLOCKING 0x0 ;  /* 0x0000000000007b1d */ /* 0x000fec0000010000 */
[----:B------:R-:W-:Y:S05]  /*0220*/  @!P0 BRA `(.L_x_0) ;  /* 0x0000000c00608947 */ /* 0x000fea0003800000 */
[----:B------:R-:W-:Y:S01]  /*0230*/  SHF.R.S32.HI R8, RZ, 0x1, R8 ;  /* 0x00000001ff087819 */ /* 0x000fe20000011408 */
[----:B------:R-:W-:Y:S02]  /*0240*/  UIADD3 UR11, UPT, UPT, UR6, UR14, URZ ;  /* 0x0000000e060b7290 */ /* 0x000fe4000fffe0ff */
[----:B------:R-:W-:Y:S01]  /*0250*/  UIADD3 UR8, UPT, UPT, UR7, UR8, URZ ;  /* 0x0000000807087290 */ /* 0x000fe2000fffe0ff */
[C---:B0-----:R-:W-:Y:S01]  /*0260*/  IADD3 R6, PT, PT, -R8.reuse, 0x1, RZ ;  /* 0x0000000108067810 */ /* 0x041fe20007ffe1ff */
[----:B------:R-:W-:Y:S01]  /*0270*/  UMOV UR5, URZ ;  /* 0x000000ff00057c82 */ /* 0x000fe20008000000 */
[----:B------:R-:W-:Y:S01]  /*0280*/  IABS R9, R8 ;  /* 0x0000000800097213 */ /* 0x000fe20000000000 */
[----:B------:R-:W-:Y:S02]  /*0290*/  UMOV UR4, URZ ;  /* 0x000000ff00047c82 */ /* 0x000fe40008000000 */
[----:B------:R-:W-:Y:S02]  /*02a0*/  IMAD.IADD R6, R3, 0x1, R6 ;  /* 0x0000000103067824 */ /* 0x000fe400078e0206 */
[----:B------:R-:W-:-:S02]  /*02b0*/  IMAD.IADD R9, R8, 0x1, R9 ;  /* 0x0000000108097824 */ /* 0x000fc400078e0209 */
[C---:B------:R-:W-:Y:S01]  /*02c0*/  VIADD R5, R6.reuse, 0x1 ;  /* 0x0000000106057836 */ /* 0x040fe20000000000 */
[----:B------:R-:W-:-:S04]  /*02d0*/  ISETP.GE.U32.AND P0, PT, R6, UR11, PT ;  /* 0x0000000b06007c0c */ /* 0x000fc8000bf06070 */
[C---:B------:R-:W-:Y:S02]  /*02e0*/  ISETP.GE.U32.AND P1, PT, R5.reuse, UR11, PT ;  /* 0x0000000b05007c0c */ /* 0x040fe4000bf26070 */
[----:B------:R-:W-:Y:S02]  /*02f0*/  ISETP.GE.AND P0, PT, R6, UR6, !P0 ;  /* 0x0000000606007c0c */ /* 0x000fe4000c706270 */
[----:B------:R-:W-:Y:S01]  /*0300*/  ISETP.GE.AND P1, PT, R5, UR6, !P1 ;  /* 0x0000000605007c0c */ /* 0x000fe2000cf26270 */
[----:B------:R-:W-:-:S12]  /*0310*/  IMAD.MOV R5, RZ, RZ, -R8 ;  /* 0x000000ffff057224 */ /* 0x000fd800078e0a08 */
.L_x_37:
[----:B0-----:R-:W0:Y:S01]  /*0320*/  S2R R10, SR_TID.Y ;  /* 0x00000000000a7919 */ /* 0x001e220000002200 */
[----:B------:R-:W-:Y:S01]  /*0330*/  LOP3.LUT R17, R9, 0x3, RZ, 0xc0, !PT ;  /* 0x0000000309117812 */ /* 0x000fe200078ec0ff */
[----:B-1----:R-:W1:Y:S01]  /*0340*/  LDCU UR9, c[0x0][0x390] ;  /* 0x00007200ff0977ac */ /* 0x002e620008000800 */
[----:B---3--:R-:W-:Y:S01]  /*0350*/  IABS R6, R8 ;  /* 0x0000000800067213 */ /* 0x008fe20000000000 */
[----:B------:R-:W-:Y:S01]  /*0360*/  IMAD.MOV R15, RZ, RZ, -R8 ;  /* 0x000000ffff0f7224 */ /* 0x000fe200078e0a08 */
[----:B------:R-:W-:Y:S02]  /*0370*/  ISETP.NE.AND P2, PT, R17, 0x3, PT ;  /* 0x000000031100780c */ /* 0x000fe40003f45270 */
[----:B------:R-:W-:Y:S01]  /*0380*/  ISETP.NE.AND P4, PT, R5, R6, PT ;  /* 0x000000060500720c */ /* 0x000fe20003f85270 */
[----:B------:R-:W-:Y:S02]  /*0390*/  IMAD.MOV.U32 R14, RZ, RZ, R15 ;  /* 0x000000ffff0e7224 */ /* 0x000fe400078e000f */
[----:B0-----:R-:W-:-:S02]  /*03a0*/  VIADD R6, R10, UR7 ;  /* 0x000000070a067c36 */ /* 0x001fc40008000000 */
[--C-:B------:R-:W-:Y:S02]  /*03b0*/  IMAD.IADD R11, R10, 0x1, R5.reuse ;  /* 0x000000010a0b7824 */ /* 0x100fe400078e0205 */
[----:B------:R-:W-:Y:S02]  /*03c0*/  IMAD.IADD R10, R6, 0x1, R5 ;  /* 0x00000001060a7824 */ /* 0x000fe400078e0205 */
[----:B------:R-:W-:Y:S02]  /*03d0*/  IMAD R11, R11, UR14, R0 ;  /* 0x0000000e0b0b7c24 */ /* 0x000fe4000f8e0200 */
[----:B------:R-:W-:Y:S02]  /*03e0*/  VIADD R5, R5, 0x1 ;  /* 0x0000000105057836 */ /* 0x000fe40000000000 */
[----:B-1----:R-:W-:Y:S01]  /*03f0*/  IMAD R12, R10, UR9, RZ ;  /* 0x000000090a0c7c24 */ /* 0x002fe2000f8e02ff */
[----:B--2-4-:R-:W-:Y:S06]  /*0400*/  @!P2 BRA `(.L_x_1) ;  /* 0x000000040050a947 */ /* 0x014fec0003800000 */
[----:B------:R-:W0:Y:S01]  /*0410*/  S2R R7, SR_CgaCtaId ;  /* 0x0000000000077919 */ /* 0x000e220000008800 */
[----:B------:R-:W1:Y:S01]  /*0420*/  LDCU UR4, c[0x0][0x394] ;  /* 0x00007280ff0477ac */ /* 0x000e620008000800 */
[----:B------:R-:W2:Y:S01]  /*0430*/  LDC R13, c[0x0][0x398] ;  /* 0x0000e600ff0d7b82 */ /* 0x000ea20000000800 */
[----:B------:R-:W-:Y:S01]  /*0440*/  IMAD.IADD R19, R3, 0x1, -R8 ;  /* 0x0000000103137824 */ /* 0x000fe200078e0a08 */
[----:B------:R-:W-:Y:S04]  /*0450*/  BSSY.RECONVERGENT B0, `(.L_x_2) ;  /* 0x000001b000007945 */ /* 0x000fe80003800200 */
[----:B------:R-:W-:Y:S02]  /*0460*/  LOP3.LUT R6, R19, R10, RZ, 0xfc, !PT ;  /* 0x0000000a13067212 */ /* 0x000fe400078efcff */
[----:B-1----:R-:W-:-:S04]  /*0470*/  ISETP.GE.AND P2, PT, R10, UR4, PT ;  /* 0x000000040a007c0c */ /* 0x002fc8000bf46270 */
[----:B------:R-:W-:Y:S01]  /*0480*/  ISETP.LT.AND P3, PT, R19, UR9, !P2 ;  /* 0x0000000913007c0c */ /* 0x000fe2000d761270 */
[----:B--2---:R-:W-:-:S03]  /*0490*/  IMAD R13, R4, R13, UR10 ;  /* 0x0000000a040d7e24 */ /* 0x004fc6000f8e020d */
[----:B------:R-:W-:Y:S02]  /*04a0*/  ISETP.GT.AND P3, PT, R6, -0x1, P3 ;  /* 0xffffffff0600780c */ /* 0x000fe40001f64270 */
[----:B------:R-:W-:-:S04]  /*04b0*/  MOV R6, 0x400 ;  /* 0x0000040000067802 */ /* 0x000fc80000000f00 */
[----:B0-----:R-:W-:-:S04]  /*04c0*/  LEA R6, R7, R6, 0x18 ;  /* 0x0000000607067211 */ /* 0x001fc800078ec0ff */
[C---:B------:R-:W-:Y:S02]  /*04d0*/  IADD3 R13, PT, PT, R6.reuse, UR5, R13 ;  /* 0x00000005060d7c10 */ /* 0x040fe4000fffe00d */
[----:B------:R-:W-:-:S03]  /*04e0*/  IADD3 R16, PT, PT, R6, R11, -R8 ;  /* 0x0000000b06107210 */ /* 0x000fc60007ffe808 */
[----:B------:R0:W-:Y:S01]  /*04f0*/  @!P3 STS.U8 [R13], RZ ;  /* 0x000000ff0d00b388 */ /* 0x0001e20000000000 */
[----:B------:R-:W-:Y:S05]  /*0500*/  @!P3 BRA `(.L_x_3) ;  /* 0x00000000003cb947 */ /* 0x000fea0003800000 */
[C---:B------:R-:W-:Y:S01]  /*0510*/  ISETP.GE.AND P3, PT, R10.reuse, UR7, PT ;  /* 0x000000070a007c0c */ /* 0x040fe2000bf66270 */
[----:B------:R-:W-:Y:S01]  /*0520*/  BSSY.RECONVERGENT B1, `(.L_x_4) ;  /* 0x000000c000017945 */ /* 0x000fe20003800200 */
[----:B------:R-:W-:Y:S02]  /*0530*/  ISETP.LT.U32.AND P5, PT, R10, UR8, PT ;  /* 0x000000080a007c0c */ /* 0x000fe4000bfa1070 */
[----:B------:R-:W-:-:S04]  /*0540*/  ISETP.GE.AND P3, PT, R19, UR6, P3 ;  /* 0x0000000613007c0c */ /* 0x000fc80009f66270 */
[----:B------:R-:W-:-:S13]  /*0550*/  ISETP.LT.U32.AND P3, PT, R19, UR11, P3 ;  /* 0x0000000b13007c0c */ /* 0x000fda0009f61070 */
[----:B------:R-:W-:Y:S05]  /*0560*/  @P3 BRA P5, `(.L_x_5) ;  /* 0x0000000000183947 */ /* 0x000fea0002800000 */
[----:B------:R-:W1:Y:S01]  /*0570*/  LDCU.64 UR16, c[0x0][0x380] ;  /* 0x00007000ff1077ac */ /* 0x000e620008000a00 */
[----:B------:R-:W-:-:S05]  /*0580*/  IMAD.IADD R7, R19, 0x1, R12 ;  /* 0x0000000113077824 */ /* 0x000fca00078e020c */
[----:B-1----:R-:W-:-:S04]  /*0590*/  IADD3 R6, P3, PT, R7, UR16, RZ ;  /* 0x0000001007067c10 */ /* 0x002fc8000ff7e0ff */
[----:B------:R-:W-:-:S05]  /*05a0*/  LEA.HI.X.SX32 R7, R7, UR17, 0x1, P3 ;  /* 0x0000001107077c11 */ /* 0x000fca00098f0eff */
[----:B------:R1:W5:Y:S01]  /*05b0*/  LDG.E.U8 R6, desc[UR12][R6.64] ;  /* 0x0000000c06067981 */ /* 0x000362000c1e1100 */
[----:B------:R-:W-:Y:S05]  /*05c0*/  BRA `(.L_x_6) ;  /* 0x0000000000047947 */ /* 0x000fea0003800000 */
.L_x_5:
[----:B------:R2:W3:Y:S02]  /*05d0*/  LDS.U8 R6, [R16] ;  /* 0x0000000010067984 */ /* 0x0004e40000000000 */
.L_x_6:
[----:B------:R-:W-:Y:S05]  /*05e0*/  BSYNC.RECONVERGENT B1 ;  /* 0x0000000000017941 */ /* 0x000fea0003800200 */
.L_x_4:
[----:B---3-5:R3:W-:Y:S02]  /*05f0*/  STS.U8 [R13], R6 ;  /* 0x000000060d007388 */ /* 0x0287e40000000000 */
.L_x_3:
[----:B------:R-:W-:Y:S05]  /*0600*/  BSYNC.RECONVERGENT B0 ;  /* 0x0000000000007941 */ /* 0x000fea0003800200 */
.L_x_2:
[----:B------:R-:W-:Y:S01]  /*0610*/  LOP3.LUT P3, RZ, R9, 0x3, RZ, 0xc0, !PT ;  /* 0x0000000309ff7812 */ /* 0x000fe2000786c0ff */
[----:B------:R-:W-:Y:S01]  /*0620*/  UIADD3 UR4, UPT, UPT, UR5, 0x1, URZ ;  /* 0x0000000105047890 */ /* 0x000fe2000fffe0ff */
[----:B------:R-:W-:-:S11]  /*0630*/  IADD3 R14, PT, PT, -R8, 0x1, RZ ;  /* 0x00000001080e7810 */ /* 0x000fd60007ffe1ff */
[----:B------:R-:W-:Y:S05]  /*0640*/  @!P3 BRA `(.L_x_1) ;  /* 0x0000000000c0b947 */ /* 0x000fea0003800000 */
[----:B------:R-:W-:Y:S01]  /*0650*/  IMAD.IADD R19, R3, 0x1, R14 ;  /* 0x0000000103137824 */ /* 0x000fe200078e020e */
[----:B------:R-:W4:Y:S01]  /*0660*/  LDCU.64 UR16, c[0x0][0x380] ;  /* 0x00007000ff1077ac */ /* 0x000f220008000a00 */
[----:B------:R-:W-:Y:S01]  /*0670*/  SHF.R.S32.HI R14, RZ, 0x1f, R3 ;  /* 0x0000001fff0e7819 */ /* 0x000fe20000011403 */
[----:B------:R-:W-:Y:S01]  /*0680*/  BSSY.RECONVERGENT B0, `(.L_x_7) ;  /* 0x0000015000007945 */ /* 0x000fe20003800200 */
[----:B-1----:R-:W-:Y:S02]  /*0690*/  SHF.R.S32.HI R7, RZ, 0x1f, R12 ;  /* 0x0000001fff077819 */ /* 0x002fe4000001140c */
[C---:B------:R-:W-:Y:S02]  /*06a0*/  ISETP.LT.AND P3, PT, R19.reuse, UR9, !P2 ;  /* 0x0000000913007c0c */ /* 0x040fe4000d761270 */
[----:B---3--:R-:W-:-:S04]  /*06b0*/  LOP3.LUT R6, R19, R10, RZ, 0xfc, !PT ;  /* 0x0000000a13067212 */ /* 0x008fc800078efcff */
[----:B------:R-:W-:Y:S02]  /*06c0*/  ISETP.GT.AND P3, PT, R6, -0x1, P3 ;  /* 0xffffffff0600780c */ /* 0x000fe40001f64270 */
[----:B------:R-:W-:Y:S02]  /*06d0*/  SHF.R.S32.HI R6, RZ, 0x1f, R15 ;  /* 0x0000001fff067819 */ /* 0x000fe4000001140f */
[----:B------:R-:W-:-:S04]  /*06e0*/  IADD3 R15, P5, P6, R12, R15, R3 ;  /* 0x0000000f0c0f7210 */ /* 0x000fc80007ebe003 */
[----:B------:R-:W-:Y:S02]  /*06f0*/  IADD3.X R7, PT, PT, R7, R6, R14, P5, P6 ;  /* 0x0000000607077210 */ /* 0x000fe40002fec40e */
[----:B----4-:R-:W-:-:S03]  /*0700*/  IADD3 R6, P5, PT, R15, UR16, RZ ;  /* 0x000000100f067c10 */ /* 0x010fc6000ffbe0ff */
[----:B------:R1:W-:Y:S01]  /*0710*/  @!P3 STS.U8 [R13+0x1], RZ ;  /* 0x000001ff0d00b388 */ /* 0x0003e20000000000 */
[----:B------:R-:W-:Y:S01]  /*0720*/  IADD3.X R7, PT, PT, R7, UR17, RZ, P5, !PT ;  /* 0x0000001107077c10 */ /* 0x000fe2000affe4ff */
[----:B------:R-:W-:Y:S08]  /*0730*/  @!P3 BRA `(.L_x_8) ;  /* 0x000000000024b947 */ /* 0x000ff00003800000 */
[C---:B------:R-:W-:Y:S01]  /*0740*/  ISETP.GE.AND P3, PT, R10.reuse, UR7, P0 ;  /* 0x000000070a007c0c */ /* 0x040fe20008766270 */
[----:B------:R-:W-:Y:S01]  /*0750*/  BSSY.RECONVERGENT B1, `(.L_x_9) ;  /* 0x0000006000017945 */ /* 0x000fe20003800200 */
[----:B------:R-:W-:-:S13]  /*0760*/  ISETP.LT.U32.AND P5, PT, R10, UR8, PT ;  /* 0x000000080a007c0c */ /* 0x000fda000bfa1070 */
[----:B------:R-:W-:Y:S05]  /*0770*/  @P3 BRA P5, `(.L_x_10) ;  /* 0x0000000000083947 */ /* 0x000fea0002800000 */
[----:B------:R3:W5:Y:S01]  /*0780*/  LDG.E.U8 R14, desc[UR12][R6.64+0x1] ;  /* 0x0000010c060e7981 */ /* 0x000762000c1e1100 */
[----:B------:R-:W-:Y:S05]  /*0790*/  BRA `(.L_x_11) ;  /* 0x0000000000047947 */ /* 0x000fea0003800000 */
.L_x_10:
[----:B------:R4:W3:Y:S02]  /*07a0*/  LDS.U8 R14, [R16+0x1] ;  /* 0x00000100100e7984 */ /* 0x0008e40000000000 */
.L_x_11:
[----:B------:R-:W-:Y:S05]  /*07b0*/  BSYNC.RECONVERGENT B1 ;  /* 0x0000000000017941 */ /* 0x000fea0003800200 */
.L_x_9:
[----:B---3-5:R3:W-:Y:S02]  /*07c0*/  STS.U8 [R13+0x1], R14 ;  /* 0x0000010e0d007388 */ /* 0x0287e40000000000 */
.L_x_8:
[----:B------:R-:W-:Y:S05]  /*07d0*/  BSYNC.RECONVERGENT B0 ;  /* 0x0000000000007941 */ /* 0x000fea0003800200 */
.L_x_7:
[----:B------:R-:W-:Y:S01]  /*07e0*/  ISETP.NE.AND P3, PT, R17, 0x1, PT ;  /* 0x000000011100780c */ /* 0x000fe20003f65270 */
[----:B------:R-:W-:Y:S01]  /*07f0*/  UIADD3 UR4, UPT, UPT, UR5, 0x2, URZ ;  /* 0x0000000205047890 */ /* 0x000fe2000fffe0ff */
[----:B---3--:R-:W-:-:S11]  /*0800*/  IADD3 R14, PT, PT, -R8, 0x2, RZ ;  /* 0x00000002080e7810 */ /* 0x008fd60007ffe1ff */
[----:B------:R-:W-:Y:S05]  /*0810*/  @!P3 BRA `(.L_x_1) ;  /* 0x00000000004cb947 */ /* 0x000fea0003800000 */
[----:B------:R-:W-:Y:S01]  /*0820*/  VIADD R19, R19, 0x1 ;  /* 0x0000000113137836 */ /* 0x000fe20000000000 */
[----:B------:R-:W-:Y:S04]  /*0830*/  BSSY.RECONVERGENT B0, `(.L_x_12) ;  /* 0x000000f000007945 */ /* 0x000fe80003800200 */
[C---:B------:R-:W-:Y:S02]  /*0840*/  ISETP.LT.AND P2, PT, R19.reuse, UR9, !P2 ;  /* 0x0000000913007c0c */ /* 0x040fe4000d741270 */
[----:B------:R-:W-:-:S04]  /*0850*/  LOP3.LUT R14, R19, R10, RZ, 0xfc, !PT ;  /* 0x0000000a130e7212 */ /* 0x000fc800078efcff */
[----:B------:R-:W-:-:S13]  /*0860*/  ISETP.GT.AND P2, PT, R14, -0x1, P2 ;  /* 0xffffffff0e00780c */ /* 0x000fda0001744270 */
[----:B------:R3:W-:Y:S01]  /*0870*/  @!P2 STS.U8 [R13+0x2], RZ ;  /* 0x000002ff0d00a388 */ /* 0x0007e20000000000 */
[----:B------:R-:W-:Y:S05]  /*0880*/  @!P2 BRA `(.L_x_13) ;  /* 0x000000000024a947 */ /* 0x000fea0003800000 */
[C---:B------:R-:W-:Y:S01]  /*0890*/  ISETP.GE.AND P2, PT, R10.reuse, UR7, P1 ;  /* 0x000000070a007c0c */ /* 0x040fe20008f46270 */
[----:B------:R-:W-:Y:S01]  /*08a0*/  BSSY.RECONVERGENT B1, `(.L_x_14) ;  /* 0x0000006000017945 */ /* 0x000fe20003800200 */
[----:B------:R-:W-:-:S13]  /*08b0*/  ISETP.LT.U32.AND P3, PT, R10, UR8, PT ;  /* 0x000000080a007c0c */ /* 0x000fda000bf61070 */
[----:B------:R-:W-:Y:S05]  /*08c0*/  @P2 BRA P3, `(.L_x_15) ;  /* 0x0000000000082947 */ /* 0x000fea0001800000 */
[----:B------:R0:W5:Y:S01]  /*08d0*/  LDG.E.U8 R6, desc[UR12][R6.64+0x2] ;  /* 0x0000020c06067981 */ /* 0x000162000c1e1100 */
[----:B------:R-:W-:Y:S05]  /*08e0*/  BRA `(.L_x_16) ;  /* 0x0000000000047947 */ /* 0x000fea0003800000 */
.L_x_15:
[----:B------:R0:W0:Y:S02]  /*08f0*/  LDS.U8 R6, [R16+0x2] ;  /* 0x0000020010067984 */ /* 0x0000240000000000 */
.L_x_16:
[----:B------:R-:W-:Y:S05]  /*0900*/  BSYNC.RECONVERGENT B1 ;  /* 0x0000000000017941 */ /* 0x000fea0003800200 */
.L_x_14:
[----:B0----5:R0:W-:Y:S02]  /*0910*/  STS.U8 [R13+0x2], R6 ;  /* 0x000002060d007388 */ /* 0x0211e40000000000 */
.L_x_13:
[----:B------:R-:W-:Y:S05]  /*0920*/  BSYNC.RECONVERGENT B0 ;  /* 0x0000000000007941 */ /* 0x000fea0003800200 */
.L_x_12:
[----:B------:R-:W-:Y:S01]  /*0930*/  IADD3 R14, PT, PT, -R8, 0x3, RZ ;  /* 0x00000003080e7810 */ /* 0x000fe20007ffe1ff */
[----:B------:R-:W-:-:S12]  /*0940*/  UIADD3 UR4, UPT, UPT, UR5, 0x3, URZ ;  /* 0x0000000305047890 */ /* 0x000fd8000fffe0ff */
.L_x_1:
[----:B------:R-:W-:-:S13]  /*0950*/  ISETP.GE.U32.AND P2, PT, R9, 0x3, PT ;  /* 0x000000030900780c */ /* 0x000fda0003f46070 */
[----:B------:R-:W-:Y:S05]  /*0960*/  @!P2 BRA `(.L_x_17) ;  /* 0x000000040088a947 */ /* 0x000fea0003800000 */
[----:B------:R-:W5:Y:S01]  /*0970*/  S2UR UR9, SR_CgaCtaId ;  /* 0x00000000000979c3 */ /* 0x000f620000008800 */
[----:B------:R-:W0:Y:S01]  /*0980*/  LDCU UR15, c[0x0][0x394] ;  /* 0x00007280ff0f77ac */ /* 0x000e220008000800 */
[----:B------:R-:W-:Y:S01]  /*0990*/  UMOV UR5, 0x400 ;  /* 0x0000040000057882 */ /* 0x000fe20000000000 */
[----:B------:R-:W2:Y:S05]  /*09a0*/  LDCU UR17, c[0x0][0x394] ;  /* 0x00007280ff1177ac */ /* 0x000eaa0008000800 */
[----:B-1----:R-:W1:Y:S01]  /*09b0*/  LDC R7, c[0x0][0x398] ;  /* 0x0000e600ff077b82 */ /* 0x002e620000000800 */
[----:B------:R-:W1:Y:S01]  /*09c0*/  LDCU UR16, c[0x0][0x390] ;  /* 0x00007200ff1077ac */ /* 0x000e620008000800 */
[----:B------:R-:W1:Y:S01]  /*09d0*/  LDCU.64 UR18, c[0x0][0x380] ;  /* 0x00007000ff1277ac */ /* 0x000e620008000a00 */
[----:B0-----:R-:W-:Y:S01]  /*09e0*/  ISETP.GE.AND P3, PT, R10, UR15, PT ;  /* 0x0000000f0a007c0c */ /* 0x001fe2000bf66270 */
[----:B-----5:R-:W-:Y:S01]  /*09f0*/  ULEA UR5, UR9, UR5, 0x18 ;  /* 0x0000000509057291 */ /* 0x020fe2000f8ec0ff */
[----:B-1----:R-:W-:-:S05]  /*0a00*/  IMAD R7, R4, R7, UR10 ;  /* 0x0000000a04077e24 */ /* 0x002fca000f8e0207 */
[----:B--23--:R-:W-:-:S07]  /*0a10*/  VIADD R13, R7, UR5 ;  /* 0x00000005070d7c36 */ /* 0x00cfce0008000000 */
.L_x_36:
[--C-:B------:R-:W-:Y:S01]  /*0a20*/  IMAD.IADD R17, R3, 0x1, R14.reuse ;  /* 0x0000000103117824 */ /* 0x100fe200078e020e */
[----:B------:R-:W-:Y:S01]  /*0a30*/  BSSY.RECONVERGENT B0, `(.L_x_18) ;  /* 0x0000015000007945 */ /* 0x000fe20003800200 */
[----:B--2---:R-:W-:Y:S02]  /*0a40*/  IADD3 R18, PT, PT, R11, UR5, R14 ;  /* 0x000000050b127c10 */ /* 0x004fe4000fffe00e */
[----:B-1-3--:R-:W-:Y:S01]  /*0a50*/  IMAD.IADD R15, R12, 0x1, R17 ;  /* 0x000000010c0f7824 */ /* 0x00afe200078e0211 */
[C---:B------:R-:W-:Y:S02]  /*0a60*/  ISETP.GE.OR P2, PT, R17.reuse, UR16, P3 ;  /* 0x0000001011007c0c */ /* 0x040fe40009f46670 */
[----:B------:R-:W-:Y:S02]  /*0a70*/  LOP3.LUT R7, R17, R10, RZ, 0xfc, !PT ;  /* 0x0000000a11077212 */ /* 0x000fe400078efcff */
[----:B------:R-:W-:Y:S02]  /*0a80*/  IADD3 R6, P5, PT, R15, UR18, RZ ;  /* 0x000000120f067c10 */ /* 0x000fe4000ffbe0ff */
[----:B------:R-:W-:-:S02]  /*0a90*/  ISETP.LT.OR P2, PT, R7, RZ, P2 ;  /* 0x000000ff0700720c */ /* 0x000fc40001741670 */
[----:B------:R-:W-:Y:S01]  /*0aa0*/  LEA.HI.X.SX32 R7, R15, UR19, 0x1, P5 ;  /* 0x000000130f077c11 */ /* 0x000fe2000a8f0eff */
[----:B------:R-:W-:-:S10]  /*0ab0*/  VIADD R15, R13, UR4 ;  /* 0x000000040d0f7c36 */ /* 0x000fd40008000000 */
[----:B------:R-:W-:Y:S05]  /*0ac0*/  @P2 BRA `(.L_x_19) ;  /* 0x0000000000282947 */ /* 0x000fea0003800000 */
[----:B------:R-:W-:-:S04]  /*0ad0*/  ISETP.GE.AND P2, PT, R10, UR7, PT ;  /* 0x000000070a007c0c */ /* 0x000fc8000bf46270 */
[----:B------:R-:W-:-:S04]  /*0ae0*/  ISETP.LT.OR P2, PT, R17, UR6, !P2 ;  /* 0x0000000611007c0c */ /* 0x000fc8000d741670 */
[----:B------:R-:W-:-:S04]  /*0af0*/  ISETP.GE.U32.OR P2, PT, R17, UR11, P2 ;  /* 0x0000000b11007c0c */ /* 0x000fc80009746470 */
[----:B------:R-:W-:-:S13]  /*0b00*/  ISETP.GE.U32.OR P2, PT, R10, UR8, P2 ;  /* 0x000000080a007c0c */ /* 0x000fda0009746470 */
[----:B----4-:R-:W0:Y:S04]  /*0b10*/  @!P2 LDS.U8 R16, [R18] ;  /* 0x000000001210a984 */ /* 0x010e280000000000 */
[----:B0-----:R1:W-:Y:S01]  /*0b20*/  @!P2 STS.U8 [R15], R16 ;  /* 0x000000100f00a388 */ /* 0x0013e20000000000 */
[----:B------:R-:W-:Y:S05]  /*0b30*/  @!P2 BRA `(.L_x_20) ;  /* 0x000000000010a947 */ /* 0x000fea0003800000 */
[----:B-1----:R-:W2:Y:S04]  /*0b40*/  LDG.E.U8 R16, desc[UR12][R6.64] ;  /* 0x0000000c06107981 */ /* 0x002ea8000c1e1100 */
[----:B--2---:R2:W-:Y:S01]  /*0b50*/  STS.U8 [R15], R16 ;  /* 0x000000100f007388 */ /* 0x0045e20000000000 */
[----:B------:R-:W-:Y:S05]  /*0b60*/  BRA `(.L_x_20) ;  /* 0x0000000000047947 */ /* 0x000fea0003800000 */
.L_x_19:
[----:B------:R0:W-:Y:S02]  /*0b70*/  STS.U8 [R15], RZ ;  /* 0x000000ff0f007388 */ /* 0x0001e40000000000 */
.L_x_20:
[----:B------:R-:W-:Y:S05]  /*0b80*/  BSYNC.RECONVERGENT B0 ;  /* 0x0000000000007941 */ /* 0x000fea0003800200 */
.L_x_18:
[----:B------:R-:W-:Y:S01]  /*0b90*/  VIADD R19, R17, 0x1 ;  /* 0x0000000111137836 */ /* 0x000fe20000000000 */
[----:B------:R-:W-:Y:S01]  /*0ba0*/  ISETP.GE.AND P2, PT, R10, UR17, PT ;  /* 0x000000110a007c0c */ /* 0x000fe2000bf46270 */
[----:B------:R-:W-:Y:S03]  /*0bb0*/  BSSY.RECONVERGENT B0, `(.L_x_21) ;  /* 0x0000011000007945 */ /* 0x000fe60003800200 */
[C---:B------:R-:W-:Y:S02]  /*0bc0*/  ISETP.LT.AND P5, PT, R19.reuse, UR16, !P2 ;  /* 0x0000001013007c0c */ /* 0x040fe4000d7a1270 */
[----:B-12-4-:R-:W-:-:S04]  /*0bd0*/  LOP3.LUT R16, R19, R10, RZ, 0xfc, !PT ;  /* 0x0000000a13107212 */ /* 0x016fc800078efcff */
[----:B------:R-:W-:-:S13]  /*0be0*/  ISETP.GT.AND P5, PT, R16, -0x1, P5 ;  /* 0xffffffff1000780c */ /* 0x000fda0002fa4270 */
[----:B------:R1:W-:Y:S01]  /*0bf0*/  @!P5 STS.U8 [R15+0x1], RZ ;  /* 0x000001ff0f00d388 */ /* 0x0003e20000000000 */
[----:B------:R-:W-:Y:S05]  /*0c00*/  @!P5 BRA `(.L_x_22) ;  /* 0x00000000002cd947 */ /* 0x000fea0003800000 */
[C---:B------:R-:W-:Y:S01]  /*0c10*/  ISETP.GE.AND P5, PT, R10.reuse, UR7, PT ;  /* 0x000000070a007c0c */ /* 0x040fe2000bfa6270 */
[----:B------:R-:W-:Y:S01]  /*0c20*/  BSSY.RECONVERGENT B1, `(.L_x_23) ;  /* 0x0000008000017945 */ /* 0x000fe20003800200 */
[----:B------:R-:W-:Y:S02]  /*0c30*/  ISETP.LT.U32.AND P6, PT, R10, UR8, PT ;  /* 0x000000080a007c0c */ /* 0x000fe4000bfc1070 */
[----:B------:R-:W-:-:S04]  /*0c40*/  ISETP.GE.AND P5, PT, R19, UR6, P5 ;  /* 0x0000000613007c0c */ /* 0x000fc8000afa6270 */
[----:B------:R-:W-:-:S13]  /*0c50*/  ISETP.LT.U32.AND P5, PT, R19, UR11, P5 ;  /* 0x0000000b13007c0c */ /* 0x000fda000afa1070 */
[----:B------:R-:W-:Y:S05]  /*0c60*/  @P5 BRA P6, `(.L_x_24) ;  /* 0x0000000000085947 */ /* 0x000fea0003000000 */
[----:B------:R4:W5:Y:S01]  /*0c70*/  LDG.E.U8 R16, desc[UR12][R6.64+0x1] ;  /* 0x0000010c06107981 */ /* 0x000962000c1e1100 */
[----:B------:R-:W-:Y:S05]  /*0c80*/  BRA `(.L_x_25) ;  /* 0x0000000000047947 */ /* 0x000fea0003800000 */
.L_x_24:
[----:B------:R2:W3:Y:S02]  /*0c90*/  LDS.U8 R16, [R18+0x1] ;  /* 0x0000010012107984 */ /* 0x0004e40000000000 */
.L_x_25:
[----:B------:R-:W-:Y:S05]  /*0ca0*/  BSYNC.RECONVERGENT B1 ;  /* 0x0000000000017941 */ /* 0x000fea0003800200 */
.L_x_23:
[----:B---3-5:R3:W-:Y:S02]  /*0cb0*/  STS.U8 [R15+0x1], R16 ;  /* 0x000001100f007388 */ /* 0x0287e40000000000 */
.L_x_22:
[----:B------:R-:W-:Y:S05]  /*0cc0*/  BSYNC.RECONVERGENT B0 ;  /* 0x0000000000007941 */ /* 0x000fea0003800200 */
.L_x_21:
[----:B------:R-:W-:Y:S01]  /*0cd0*/  VIADD R19, R17, 0x2 ;  /* 0x0000000211137836 */ /* 0x000fe20000000000 */
[----:B------:R-:W-:Y:S04]  /*0ce0*/  BSSY.RECONVERGENT B0, `(.L_x_26) ;  /* 0x0000011000007945 */ /* 0x000fe80003800200 */
[C---:B------:R-:W-:Y:S02]  /*0cf0*/  ISETP.LT.AND P5, PT, R19.reuse, UR16, !P2 ;  /* 0x0000001013007c0c */ /* 0x040fe4000d7a1270 */
[----:B---3--:R-:W-:-:S04]  /*0d00*/  LOP3.LUT R16, R19, R10, RZ, 0xfc, !PT ;  /* 0x0000000a13107212 */ /* 0x008fc800078efcff */
        /* <DEDUP_REMOVED lines=11> */
.L_x_29:
[----:B------:R0:W0:Y:S02]  /*0dc0*/  LDS.U8 R16, [R18+0x2] ;  /* 0x0000020012107984 */ /* 0x0000240000000000 */
.L_x_30:
[----:B------:R-:W-:Y:S05]  /*0dd0*/  BSYNC.RECONVERGENT B1 ;  /* 0x0000000000017941 */ /* 0x000fea0003800200 */
.L_x_28:
[----:B0----5:R0:W-:Y:S02]  /*0de0*/  STS.U8 [R15+0x2], R16 ;  /* 0x000002100f007388 */ /* 0x0211e40000000000 */
.L_x_27:
[----:B------:R-:W-:Y:S05]  /*0df0*/  BSYNC.RECONVERGENT B0 ;  /* 0x0000000000007941 */ /* 0x000fea0003800200 */
.L_x_26:
[----:B------:R-:W-:Y:S01]  /*0e00*/  VIADD R17, R17, 0x3 ;  /* 0x0000000311117836 */ /* 0x000fe20000000000 */
[----:B------:R-:W-:Y:S04]  /*0e10*/  BSSY.RECONVERGENT B0, `(.L_x_31) ;  /* 0x0000011000007945 */ /* 0x000fe80003800200 */
[C---:B------:R-:W-:Y:S02]  /*0e20*/  ISETP.LT.AND P2, PT, R17.reuse, UR16, !P2 ;  /* 0x0000001011007c0c */ /* 0x040fe4000d741270 */
[----:B0-----:R-:W-:-:S04]  /*0e30*/  LOP3.LUT R16, R17, R10, RZ, 0xfc, !PT ;  /* 0x0000000a11107212 */ /* 0x001fc800078efcff */
        /* <DEDUP_REMOVED lines=9> */
[----:B----4-:R4:W5:Y:S01]  /*0ed0*/  LDG.E.U8 R6, desc[UR12][R6.64+0x3] ;  /* 0x0000030c06067981 */ /* 0x010962000c1e1100 */
[----:B------:R-:W-:Y:S05]  /*0ee0*/  BRA `(.L_x_35) ;  /* 0x0000000000047947 */ /* 0x000fea0003800000 */
.L_x_34:
[----:B----4-:R4:W0:Y:S02]  /*0ef0*/  LDS.U8 R6, [R18+0x3] ;  /* 0x0000030012067984 */ /* 0x0108240000000000 */
.L_x_35:
[----:B------:R-:W-:Y:S05]  /*0f00*/  BSYNC.RECONVERGENT B1 ;  /* 0x0000000000017941 */ /* 0x000fea0003800200 */
.L_x_33:
[----:B0----5:R0:W-:Y:S02]  /*0f10*/  STS.U8 [R15+0x3], R6 ;  /* 0x000003060f007388 */ /* 0x0211e40000000000 */
.L_x_32:
[----:B------:R-:W-:Y:S05]  /*0f20*/  BSYNC.RECONVERGENT B0 ;  /* 0x0000000000007941 */ /* 0x000fea0003800200 */
.L_x_31:
[C---:B0---4-:R-:W-:Y:S01]  /*0f30*/  VIADD R6, R14.reuse, 0x3 ;  /* 0x000000030e067836 */ /* 0x051fe20000000000 */
[----:B------:R-:W-:Y:S01]  /*0f40*/  IABS R7, R8 ;  /* 0x0000000800077213 */ /* 0x000fe20000000000 */
[----:B------:R-:W-:Y:S01]  /*0f50*/  UIADD3 UR4, UPT, UPT, UR4, 0x4, URZ ;  /* 0x0000000404047890 */ /* 0x000fe2000fffe0ff */
[----:B------:R-:W-:Y:S02]  /*0f60*/  VIADD R14, R14, 0x4 ;  /* 0x000000040e0e7836 */ /* 0x000fe40000000000 */
[----:B------:R-:W-:-:S13]  /*0f70*/  ISETP.NE.AND P2, PT, R6, R7, PT ;  /* 0x000000070600720c */ /* 0x000fda0003f45270 */
[----:B------:R-:W-:Y:S05]  /*0f80*/  @P2 BRA `(.L_x_36) ;  /* 0xfffffff800a42947 */ /* 0x000fea000383ffff */
.L_x_17:
[----:B------:R-:W-:Y:S01]  /*0f90*/  UMOV UR5, UR4 ;  /* 0x0000000400057c82 */ /* 0x000fe20008000000 */
[----:B------:R-:W-:Y:S05]  /*0fa0*/  @P4 BRA `(.L_x_37) ;  /* 0xfffffff000dc4947 */ /* 0x000fea000383ffff */
.L_x_0:
[----:B------:R0:W-:Y:S01]  /*0fb0*/  STL.128 [R1], RZ ;  /* 0x000000ff01007387 */ /* 0x0001e20000100c00 */
[----:B------:R-:W-:-:S03]  /*0fc0*/  UISETP.GE.AND UP0, UPT, UR4, 0x1, UPT ;  /* 0x000000010400788c */ /* 0x000fc6000bf06270 */
[----:B------:R0:W-:Y:S04]  /*0fd0*/  STL.128 [R1+0x10], RZ ;  /* 0x000010ff01007387 */ /* 0x0001e80000100c00 */
        /* <DEDUP_REMOVED lines=13> */
[----:B------:R0:W-:Y:S01]  /*10b0*/  STL.128 [R1+0xf0], RZ ;  /* 0x0000f0ff01007387 */ /* 0x0001e20000100c00 */
[----:B------:R-:W-:Y:S05]  /*10c0*/  BRA.U !UP0, `(.L_x_38) ;  /* 0x0000000108d87547 */ /* 0x000fea000b800000 */
[----:B------:R-:W-:Y:S02]  /*10d0*/  UISETP.GE.U32.AND UP1, UPT, UR4, 0x4, UPT ;  /* 0x000000040400788c */ /* 0x000fe4000bf26070 */
[----:B------:R-:W-:Y:S01]  /*10e0*/  ULOP3.LUT UR6, UR4, 0x3, URZ, 0xc0, !UPT ;  /* 0x0000000304067892 */ /* 0x000fe2000f8ec0ff */
[----:B------:R-:W-:-:S03]  /*10f0*/  UMOV UR5, URZ ;  /* 0x000000ff00057c82 */ /* 0x000fc60008000000 */
[----:B------:R-:W-:-:S03]  /*1100*/  UISETP.NE.AND UP0, UPT, UR6, URZ, UPT ;  /* 0x000000ff0600728c */ /* 0x000fc6000bf05270 */
[----:B------:R-:W-:Y:S08]  /*1110*/  BRA.U !UP1, `(.L_x_39) ;  /* 0x0000000109807547 */ /* 0x000ff0000b800000 */
[----:B0-----:R-:W0:Y:S01]  /*1120*/  S2R R5, SR_CgaCtaId ;  /* 0x0000000000057919 */ /* 0x001e220000008800 */
[----:B------:R-:W5:Y:S01]  /*1130*/  LDC R3, c[0x0][0x398] ;  /* 0x0000e600ff037b82 */ /* 0x000f620000000800 */
[----:B------:R-:W-:Y:S01]  /*1140*/  MOV R0, 0x400 ;  /* 0x0000040000007802 */ /* 0x000fe20000000f00 */
[----:B------:R-:W-:-:S04]  /*1150*/  ULOP3.LUT UR5, UR4, 0x7ffffffc, URZ, 0xc0, !UPT ;  /* 0x7ffffffc04057892 */ /* 0x000fc8000f8ec0ff */
[----:B------:R-:W-:Y:S01]  /*1160*/  UIADD3 UR7, UPT, UPT, -UR5, URZ, URZ ;  /* 0x000000ff05077290 */ /* 0x000fe2000fffe1ff */
[----:B-----5:R-:W-:Y:S01]  /*1170*/  IMAD R3, R4, R3, UR10 ;  /* 0x0000000a04037e24 */ /* 0x020fe2000f8e0203 */
[----:B0-----:R-:W-:-:S04]  /*1180*/  LEA R0, R5, R0, 0x18 ;  /* 0x0000000005007211 */ /* 0x001fc800078ec0ff */
[----:B------:R-:W-:-:S07]  /*1190*/  IADD3 R3, PT, PT, R3, 0x3, R0 ;  /* 0x0000000303037810 */ /* 0x000fce0007ffe000 */
.L_x_40:
[----:B---3--:R-:W0:Y:S02]  /*11a0*/  LDS.U8 R0, [R3+-0x3] ;  /* 0xfffffd0003007984 */ /* 0x008e240000000000 */
[C---:B0-----:R-:W-:Y:S02]  /*11b0*/  IMAD.IADD R10, R1.reuse, 0x1, R0 ;  /* 0x00000001010a7824 */ /* 0x041fe400078e0200 */
[----:B------:R-:W0:Y:S04]  /*11c0*/  LDS.U8 R0, [R3+-0x2] ;  /* 0xfffffe0003007984 */ /* 0x000e280000000000 */
[----:B------:R-:W5:Y:S01]  /*11d0*/  LDL.U8 R5, [R10] ;  /* 0x000000000a057983 */ /* 0x000f620000100000 */
[----:B0-----:R-:W-:-:S03]  /*11e0*/  IMAD.IADD R11, R1, 0x1, R0 ;  /* 0x00000001010b7824 */ /* 0x001fc600078e0200 */
[----:B------:R-:W0:Y:S01]  /*11f0*/  LDS.U8 R0, [R3+-0x1] ;  /* 0xffffff0003007984 */ /* 0x000e220000000000 */
[----:B-----5:R-:W-:-:S05]  /*1200*/  VIADD R5, R5, 0x1 ;  /* 0x0000000105057836 */ /* 0x020fca0000000000 */
[----:B------:R-:W-:Y:S04]  /*1210*/  STL.U8 [R10], R5 ;  /* 0x000000050a007387 */ /* 0x000fe80000100000 */
[----:B---3--:R-:W3:Y:S01]  /*1220*/  LDL.U8 R6, [R11] ;  /* 0x000000000b067983 */ /* 0x008ee20000100000 */
[----:B0-----:R-:W-:-:S03]  /*1230*/  IMAD.IADD R8, R1, 0x1, R0 ;  /* 0x0000000101087824 */ /* 0x001fc600078e0200 */
[----:B------:R-:W0:Y:S01]  /*1240*/  LDS.U8 R0, [R3] ;  /* 0x0000000003007984 */ /* 0x000e220000000000 */
[----:B---3--:R-:W-:-:S05]  /*1250*/  VIADD R6, R6, 0x1 ;  /* 0x0000000106067836 */ /* 0x008fca0000000000 */
[----:B------:R3:W-:Y:S04]  /*1260*/  STL.U8 [R11], R6 ;  /* 0x000000060b007387 */ /* 0x0007e80000100000 */
[----:B-1----:R-:W5:Y:S01]  /*1270*/  LDL.U8 R7, [R8] ;  /* 0x0000000008077983 */ /* 0x002f620000100000 */
[----:B0-----:R-:W-:Y:S02]  /*1280*/  IMAD.IADD R9, R1, 0x1, R0 ;  /* 0x0000000101097824 */ /* 0x001fe400078e0200 */
[----:B-----5:R-:W-:-:S05]  /*1290*/  VIADD R7, R7, 0x1 ;  /* 0x0000000107077836 */ /* 0x020fca0000000000 */
[----:B------:R3:W-:Y:S04]  /*12a0*/  STL.U8 [R8], R7 ;  /* 0x0000000708007387 */ /* 0x0007e80000100000 */
[----:B------:R-:W5:Y:S01]  /*12b0*/  LDL.U8 R0, [R9] ;  /* 0x0000000009007983 */ /* 0x000f620000100000 */
[----:B------:R-:W-:Y:S01]  /*12c0*/  UIADD3 UR7, UPT, UPT, UR7, 0x4, URZ ;  /* 0x0000000407077890 */ /* 0x000fe2000fffe0ff */
[----:B------:R-:W-:-:S03]  /*12d0*/  VIADD R3, R3, 0x4 ;  /* 0x0000000403037836 */ /* 0x000fc60000000000 */
[----:B------:R-:W-:Y:S01]  /*12e0*/  UISETP.NE.AND UP1, UPT, UR7, URZ, UPT ;  /* 0x000000ff0700728c */ /* 0x000fe2000bf25270 */
[----:B-----5:R-:W-:-:S05]  /*12f0*/  VIADD R0, R0, 0x1 ;  /* 0x0000000100007836 */ /* 0x020fca0000000000 */
[----:B------:R3:W-:Y:S03]  /*1300*/  STL.U8 [R9], R0 ;  /* 0x0000000009007387 */ /* 0x0007e60000100000 */
[----:B------:R-:W-:Y:S05]  /*1310*/  BRA.U UP1, `(.L_x_40) ;  /* 0xfffffffd01a07547 */ /* 0x000fea000b83ffff */
.L_x_39:
[----:B------:R-:W-:Y:S05]  /*1320*/  BRA.U !UP0, `(.L_x_38) ;  /* 0x0000000108407547 */ /* 0x000fea000b800000 */
[----:B0-----:R-:W0:Y:S01]  /*1330*/  S2R R5, SR_CgaCtaId ;  /* 0x0000000000057919 */ /* 0x001e220000008800 */
[----:B------:R-:W5:Y:S01]  /*1340*/  LDC R3, c[0x0][0x398] ;  /* 0x0000e600ff037b82 */ /* 0x000f620000000800 */
[----:B---3--:R-:W-:Y:S01]  /*1350*/  MOV R0, 0x400 ;  /* 0x0000040000007802 */ /* 0x008fe20000000f00 */
[----:B-----5:R-:W-:Y:S01]  /*1360*/  IMAD R4, R4, R3, UR5 ;  /* 0x0000000504047e24 */ /* 0x020fe2000f8e0203 */
[----:B------:R-:W-:Y:S02]  /*1370*/  UIADD3 UR5, UPT, UPT, -UR6, URZ, URZ ;  /* 0x000000ff06057290 */ /* 0x000fe4000fffe1ff */
[----:B0-----:R-:W-:-:S04]  /*1380*/  LEA R5, R5, R0, 0x18 ;  /* 0x0000000005057211 */ /* 0x001fc800078ec0ff */
[----:B------:R-:W-:-:S07]  /*1390*/  IADD3 R4, PT, PT, R5, UR10, R4 ;  /* 0x0000000a05047c10 */ /* 0x000fce000fffe004 */
.L_x_41:
[----:B0-----:R-:W0:Y:S02]  /*13a0*/  LDS.U8 R0, [R4] ;  /* 0x0000000004007984 */ /* 0x001e240000000000 */
[----:B0-----:R-:W-:-:S05]  /*13b0*/  IMAD.IADD R3, R1, 0x1, R0 ;  /* 0x0000000101037824 */ /* 0x001fca00078e0200 */
[----:B------:R-:W3:Y:S01]  /*13c0*/  LDL.U8 R0, [R3] ;  /* 0x0000000003007983 */ /* 0x000ee20000100000 */
[----:B------:R-:W-:Y:S01]  /*13d0*/  UIADD3 UR5, UPT, UPT, UR5, 0x1, URZ ;  /* 0x0000000105057890 */ /* 0x000fe2000fffe0ff */
[----:B------:R-:W-:-:S03]  /*13e0*/  VIADD R4, R4, 0x1 ;  /* 0x0000000104047836 */ /* 0x000fc60000000000 */
[----:B------:R-:W-:Y:S01]  /*13f0*/  UISETP.NE.AND UP0, UPT, UR5, URZ, UPT ;  /* 0x000000ff0500728c */ /* 0x000fe2000bf05270 */
[----:B---3--:R-:W-:-:S05]  /*1400*/  VIADD R0, R0, 0x1 ;  /* 0x0000000100007836 */ /* 0x008fca0000000000 */
[----:B------:R0:W-:Y:S03]  /*1410*/  STL.U8 [R3], R0 ;  /* 0x0000000003007387 */ /* 0x0001e60000100000 */
[----:B------:R-:W-:Y:S05]  /*1420*/  BRA.U UP0, `(.L_x_41) ;  /* 0xfffffffd00dc7547 */ /* 0x000fea000b83ffff */
.L_x_38:
[----:B------:R-:W-:Y:S01]  /*1430*/  UISETP.GE.AND UP0, UPT, UR4, -0x1, UPT ;  /* 0xffffffff0400788c */ /* 0x000fe2000bf06270 */
[----:B0--3--:R-:W-:-:S08]  /*1440*/  IMAD.MOV.U32 R0, RZ, RZ, 0xff ;  /* 0x000000ffff007424 */ /* 0x009fd000078e00ff */
[----:B------:R-:W-:Y:S05]  /*1450*/  BRA.U !UP0, `(.L_x_42) ;  /* 0x0000000108407547 */ /* 0x000fea000b800000 */
[----:B------:R-:W-:Y:S01]  /*1460*/  BSSY.RECONVERGENT B0, `(.L_x_43) ;  /* 0x000000e000007945 */ /* 0x000fe20003800200 */
[----:B------:R-:W-:Y:S01]  /*1470*/  ULEA.HI UR5, UR4, UR4, URZ, 0x1 ;  /* 0x0000000404057291 */ /* 0x000fe2000f8f08ff */
[----:B------:R-:W-:Y:S02]  /*1480*/  IMAD.MOV.U32 R0, RZ, RZ, RZ ;  /* 0x000000ffff007224 */ /* 0x000fe400078e00ff */
[----:B------:R-:W-:Y:S01]  /*1490*/  IMAD.MOV.U32 R3, RZ, RZ, RZ ;  /* 0x000000ffff037224 */ /* 0x000fe200078e00ff */
[----:B------:R-:W-:-:S12]  /*14a0*/  USHF.R.S32.HI UR5, URZ, 0x1, UR5 ;  /* 0x00000001ff057899 */ /* 0x000fd80008011405 */
.L_x_44:
[----:B------:R-:W-:-:S05]  /*14b0*/  IMAD.IADD R5, R1, 0x1, R0 ;  /* 0x0000000101057824 */ /* 0x000fca00078e0200 */
[----:B------:R-:W3:Y:S01]  /*14c0*/  LDL.U8 R4, [R5] ;  /* 0x0000000005047983 */ /* 0x000ee20000100000 */
[----:B------:R-:W-:Y:S01]  /*14d0*/  ISETP.LT.U32.AND P1, PT, R0, 0xff, PT ;  /* 0x000000ff0000780c */ /* 0x000fe20003f21070 */
[----:B------:R-:W-:Y:S02]  /*14e0*/  IMAD.MOV.U32 R6, RZ, RZ, R0 ;  /* 0x000000ffff067224 */ /* 0x000fe400078e0000 */
[----:B---3--:R-:W-:Y:S02]  /*14f0*/  IMAD.IADD R3, R4, 0x1, R3 ;  /* 0x0000000104037824 */ /* 0x008fe400078e0203 */
[----:B------:R-:W-:-:S03]  /*1500*/  VIADD R4, R0, 0x1 ;  /* 0x0000000100047836 */ /* 0x000fc60000000000 */
[----:B------:R-:W-:Y:S01]  /*1510*/  ISETP.GT.AND P0, PT, R3, UR5, PT ;  /* 0x0000000503007c0c */ /* 0x000fe2000bf04270 */
[----:B------:R-:W-:-:S12]  /*1520*/  IMAD.MOV.U32 R0, RZ, RZ, R4 ;  /* 0x000000ffff007224 */ /* 0x000fd800078e0004 */
[----:B------:R-:W-:Y:S05]  /*1530*/  @!P0 BRA P1, `(.L_x_44) ;  /* 0xfffffffc00dc8947 */ /* 0x000fea000083ffff */
[----:B------:R-:W-:Y:S05]  /*1540*/  BSYNC.RECONVERGENT B0 ;  /* 0x0000000000007941 */ /* 0x000fea0003800200 */
.L_x_43:
[----:B------:R-:W-:-:S07]  /*1550*/  PRMT R0, R6, 0x7610, R0 ;  /* 0x0000761006007816 */ /* 0x000fce0000000000 */
.L_x_42:
[----:B------:R-:W0:Y:S02]  /*1560*/  LDCU.64 UR6, c[0x0][0x388] ;  /* 0x00007100ff0677ac */ /* 0x000e240008000a00 */
[----:B0-----:R-:W-:-:S04]  /*1570*/  IADD3 R4, P0, PT, R2, UR6, RZ ;  /* 0x0000000602047c10 */ /* 0x001fc8000ff1e0ff */
[----:B------:R-:W-:-:S05]  /*1580*/  LEA.HI.X.SX32 R5, R2, UR7, 0x1, P0 ;  /* 0x0000000702057c11 */ /* 0x000fca00080f0eff */
[----:B------:R-:W-:Y:S01]  /*1590*/  STG.E.U8 desc[UR12][R4.64], R0 ;  /* 0x0000000004007986 */ /* 0x000fe2000c10110c */
[----:B------:R-:W-:Y:S05]  /*15a0*/  EXIT ;  /* 0x000000000000794d */ /* 0x000fea0003800000 */
.L_x_45:
[----:B------:R-:W-:-:S00]  /*15b0*/  BRA `(.L_x_45) ;  /* 0xfffffffc00fc7947 */ /* 0x000fc0000383ffff */
[----:B------:R-:W-:-:S00]  /*15c0*/  NOP ;  /* 0x0000000000007918 */ /* 0x000fc00000000000 */
        /* <DEDUP_REMOVED lines=11> */
.L_x_46:


//--------------------- .nv.shared._Z26filtro_mediana_kernel_v4_0PhS_iiif --------------------------
	.section	.nv.shared._Z26filtro_mediana_kernel_v4_0PhS_iiif,"aw",@nobits
	.sectionflags	@""
	.align	16
	.zero		1024


//--------------------- .nv.shared.reserved.0     --------------------------
	.section	.nv.shared.reserved.0,"aw",@nobits
	.weak		__nv_reservedSMEM_offset_0_alias
	.size		__nv_reservedSMEM_offset_0_alias, 0, 64
	.other		__nv_reservedSMEM_offset_0_alias,@"STO_CUDA_RESERVED_SHARED STV_DEFAULT"
__nv_reservedSMEM_offset_0_alias:
	.zero		0
	.zero		64


//--------------------- .nv.constant0._Z26filtro_mediana_kernel_v4_0PhS_iiif --------------------------
	.section	.nv.constant0._Z26filtro_mediana_kernel_v4_0PhS_iiif,"a",@progbits
	.sectionflags	@""
	.align	4
.nv.constant0._Z26filtro_mediana_kernel_v4_0PhS_iiif:
	.zero		928


//--------------------- SYMBOLS --------------------------

	.type		.nv.reservedSmem.offset0,@object
	.size		.nv.reservedSmem.offset0,0x4
	.type		.nv.reservedSmem.cap,@object
	.size		.nv.reservedSmem.cap,0x4
